//
// Generated by NVIDIA NVVM Compiler
//
// Compiler Build ID: CL-36424714
// Cuda compilation tools, release 13.0, V13.0.88
// Based on NVVM 20.0.0
//

.version 9.0
.target sm_100
.address_size 64

	// .globl	_Z6setintiPbS_

.visible .entry _Z6setintiPbS_(
	.param .u32 _Z6setintiPbS__param_0,
	.param .u64 .ptr .align 1 _Z6setintiPbS__param_1,
	.param .u64 .ptr .align 1 _Z6setintiPbS__param_2
)
{
	.reg .pred 	%p<39>;
	.reg .b16 	%rs<146>;
	.reg .b32 	%r<23>;
	.reg .b64 	%rd<28>;

	ld.param.u32 	%r16, [_Z6setintiPbS__param_0];
	ld.param.u64 	%rd15, [_Z6setintiPbS__param_1];
	ld.param.u64 	%rd16, [_Z6setintiPbS__param_2];
	cvta.to.global.u64 	%rd1, %rd16;
	cvta.to.global.u64 	%rd2, %rd15;
	setp.lt.s32 	%p1, %r16, 1;
	@%p1 bra 	$L__BB0_13;
	and.b32  	%r1, %r16, 15;
	setp.lt.u32 	%p2, %r16, 16;
	mov.b32 	%r20, 0;
	@%p2 bra 	$L__BB0_4;
	and.b32  	%r20, %r16, 2147483632;
	neg.s32 	%r18, %r20;
	add.s64 	%rd25, %rd2, 7;
	add.s64 	%rd24, %rd1, 7;
$L__BB0_3:
	.pragma "nounroll";
	ld.global.u8 	%rs1, [%rd25+-7];
	ld.global.u8 	%rs2, [%rd24+-7];
	and.b16  	%rs3, %rs2, %rs1;
	and.b16  	%rs4, %rs3, 255;
	setp.ne.s16 	%p3, %rs4, 0;
	selp.u16 	%rs5, 1, 0, %p3;
	st.global.u8 	[%rd25+-7], %rs5;
	ld.global.u8 	%rs6, [%rd25+-6];
	ld.global.u8 	%rs7, [%rd24+-6];
	and.b16  	%rs8, %rs7, %rs6;
	and.b16  	%rs9, %rs8, 255;
	setp.ne.s16 	%p4, %rs9, 0;
	selp.u16 	%rs10, 1, 0, %p4;
	st.global.u8 	[%rd25+-6], %rs10;
	ld.global.u8 	%rs11, [%rd25+-5];
	ld.global.u8 	%rs12, [%rd24+-5];
	and.b16  	%rs13, %rs12, %rs11;
	and.b16  	%rs14, %rs13, 255;
	setp.ne.s16 	%p5, %rs14, 0;
	selp.u16 	%rs15, 1, 0, %p5;
	st.global.u8 	[%rd25+-5], %rs15;
	ld.global.u8 	%rs16, [%rd25+-4];
	ld.global.u8 	%rs17, [%rd24+-4];
	and.b16  	%rs18, %rs17, %rs16;
	and.b16  	%rs19, %rs18, 255;
	setp.ne.s16 	%p6, %rs19, 0;
	selp.u16 	%rs20, 1, 0, %p6;
	st.global.u8 	[%rd25+-4], %rs20;
	ld.global.u8 	%rs21, [%rd25+-3];
	ld.global.u8 	%rs22, [%rd24+-3];
	and.b16  	%rs23, %rs22, %rs21;
	and.b16  	%rs24, %rs23, 255;
	setp.ne.s16 	%p7, %rs24, 0;
	selp.u16 	%rs25, 1, 0, %p7;
	st.global.u8 	[%rd25+-3], %rs25;
	ld.global.u8 	%rs26, [%rd25+-2];
	ld.global.u8 	%rs27, [%rd24+-2];
	and.b16  	%rs28, %rs27, %rs26;
	and.b16  	%rs29, %rs28, 255;
	setp.ne.s16 	%p8, %rs29, 0;
	selp.u16 	%rs30, 1, 0, %p8;
	st.global.u8 	[%rd25+-2], %rs30;
	ld.global.u8 	%rs31, [%rd25+-1];
	ld.global.u8 	%rs32, [%rd24+-1];
	and.b16  	%rs33, %rs32, %rs31;
	and.b16  	%rs34, %rs33, 255;
	setp.ne.s16 	%p9, %rs34, 0;
	selp.u16 	%rs35, 1, 0, %p9;
	st.global.u8 	[%rd25+-1], %rs35;
	ld.global.u8 	%rs36, [%rd25];
	ld.global.u8 	%rs37, [%rd24];
	and.b16  	%rs38, %rs37, %rs36;
	and.b16  	%rs39, %rs38, 255;
	setp.ne.s16 	%p10, %rs39, 0;
	selp.u16 	%rs40, 1, 0, %p10;
	st.global.u8 	[%rd25], %rs40;
	ld.global.u8 	%rs41, [%rd25+1];
	ld.global.u8 	%rs42, [%rd24+1];
	and.b16  	%rs43, %rs42, %rs41;
	and.b16  	%rs44, %rs43, 255;
	setp.ne.s16 	%p11, %rs44, 0;
	selp.u16 	%rs45, 1, 0, %p11;
	st.global.u8 	[%rd25+1], %rs45;
	ld.global.u8 	%rs46, [%rd25+2];
	ld.global.u8 	%rs47, [%rd24+2];
	and.b16  	%rs48, %rs47, %rs46;
	and.b16  	%rs49, %rs48, 255;
	setp.ne.s16 	%p12, %rs49, 0;
	selp.u16 	%rs50, 1, 0, %p12;
	st.global.u8 	[%rd25+2], %rs50;
	ld.global.u8 	%rs51, [%rd25+3];
	ld.global.u8 	%rs52, [%rd24+3];
	and.b16  	%rs53, %rs52, %rs51;
	and.b16  	%rs54, %rs53, 255;
	setp.ne.s16 	%p13, %rs54, 0;
	selp.u16 	%rs55, 1, 0, %p13;
	st.global.u8 	[%rd25+3], %rs55;
	ld.global.u8 	%rs56, [%rd25+4];
	ld.global.u8 	%rs57, [%rd24+4];
	and.b16  	%rs58, %rs57, %rs56;
	and.b16  	%rs59, %rs58, 255;
	setp.ne.s16 	%p14, %rs59, 0;
	selp.u16 	%rs60, 1, 0, %p14;
	st.global.u8 	[%rd25+4], %rs60;
	ld.global.u8 	%rs61, [%rd25+5];
	ld.global.u8 	%rs62, [%rd24+5];
	and.b16  	%rs63, %rs62, %rs61;
	and.b16  	%rs64, %rs63, 255;
	setp.ne.s16 	%p15, %rs64, 0;
	selp.u16 	%rs65, 1, 0, %p15;
	st.global.u8 	[%rd25+5], %rs65;
	ld.global.u8 	%rs66, [%rd25+6];
	ld.global.u8 	%rs67, [%rd24+6];
	and.b16  	%rs68, %rs67, %rs66;
	and.b16  	%rs69, %rs68, 255;
	setp.ne.s16 	%p16, %rs69, 0;
	selp.u16 	%rs70, 1, 0, %p16;
	st.global.u8 	[%rd25+6], %rs70;
	ld.global.u8 	%rs71, [%rd25+7];
	ld.global.u8 	%rs72, [%rd24+7];
	and.b16  	%rs73, %rs72, %rs71;
	and.b16  	%rs74, %rs73, 255;
	setp.ne.s16 	%p17, %rs74, 0;
	selp.u16 	%rs75, 1, 0, %p17;
	st.global.u8 	[%rd25+7], %rs75;
	ld.global.u8 	%rs76, [%rd25+8];
	ld.global.u8 	%rs77, [%rd24+8];
	and.b16  	%rs78, %rs77, %rs76;
	and.b16  	%rs79, %rs78, 255;
	setp.ne.s16 	%p18, %rs79, 0;
	selp.u16 	%rs80, 1, 0, %p18;
	st.global.u8 	[%rd25+8], %rs80;
	add.s32 	%r18, %r18, 16;
	add.s64 	%rd25, %rd25, 16;
	add.s64 	%rd24, %rd24, 16;
	setp.ne.s32 	%p19, %r18, 0;
	@%p19 bra 	$L__BB0_3;
$L__BB0_4:
	setp.eq.s32 	%p20, %r1, 0;
	@%p20 bra 	$L__BB0_13;
	and.b32  	%r7, %r16, 7;
	setp.lt.u32 	%p21, %r1, 8;
	@%p21 bra 	$L__BB0_7;
	cvt.u64.u32 	%rd17, %r20;
	add.s64 	%rd18, %rd2, %rd17;
	ld.global.u8 	%rs81, [%rd18];
	add.s64 	%rd19, %rd1, %rd17;
	ld.global.u8 	%rs82, [%rd19];
	and.b16  	%rs83, %rs82, %rs81;
	and.b16  	%rs84, %rs83, 255;
	setp.ne.s16 	%p22, %rs84, 0;
	selp.u16 	%rs85, 1, 0, %p22;
	st.global.u8 	[%rd18], %rs85;
	ld.global.u8 	%rs86, [%rd18+1];
	ld.global.u8 	%rs87, [%rd19+1];
	and.b16  	%rs88, %rs87, %rs86;
	and.b16  	%rs89, %rs88, 255;
	setp.ne.s16 	%p23, %rs89, 0;
	selp.u16 	%rs90, 1, 0, %p23;
	st.global.u8 	[%rd18+1], %rs90;
	ld.global.u8 	%rs91, [%rd18+2];
	ld.global.u8 	%rs92, [%rd19+2];
	and.b16  	%rs93, %rs92, %rs91;
	and.b16  	%rs94, %rs93, 255;
	setp.ne.s16 	%p24, %rs94, 0;
	selp.u16 	%rs95, 1, 0, %p24;
	st.global.u8 	[%rd18+2], %rs95;
	ld.global.u8 	%rs96, [%rd18+3];
	ld.global.u8 	%rs97, [%rd19+3];
	and.b16  	%rs98, %rs97, %rs96;
	and.b16  	%rs99, %rs98, 255;
	setp.ne.s16 	%p25, %rs99, 0;
	selp.u16 	%rs100, 1, 0, %p25;
	st.global.u8 	[%rd18+3], %rs100;
	ld.global.u8 	%rs101, [%rd18+4];
	ld.global.u8 	%rs102, [%rd19+4];
	and.b16  	%rs103, %rs102, %rs101;
	and.b16  	%rs104, %rs103, 255;
	setp.ne.s16 	%p26, %rs104, 0;
	selp.u16 	%rs105, 1, 0, %p26;
	st.global.u8 	[%rd18+4], %rs105;
	ld.global.u8 	%rs106, [%rd18+5];
	ld.global.u8 	%rs107, [%rd19+5];
	and.b16  	%rs108, %rs107, %rs106;
	and.b16  	%rs109, %rs108, 255;
	setp.ne.s16 	%p27, %rs109, 0;
	selp.u16 	%rs110, 1, 0, %p27;
	st.global.u8 	[%rd18+5], %rs110;
	ld.global.u8 	%rs111, [%rd18+6];
	ld.global.u8 	%rs112, [%rd19+6];
	and.b16  	%rs113, %rs112, %rs111;
	and.b16  	%rs114, %rs113, 255;
	setp.ne.s16 	%p28, %rs114, 0;
	selp.u16 	%rs115, 1, 0, %p28;
	st.global.u8 	[%rd18+6], %rs115;
	ld.global.u8 	%rs116, [%rd18+7];
	ld.global.u8 	%rs117, [%rd19+7];
	and.b16  	%rs118, %rs117, %rs116;
	and.b16  	%rs119, %rs118, 255;
	setp.ne.s16 	%p29, %rs119, 0;
	selp.u16 	%rs120, 1, 0, %p29;
	st.global.u8 	[%rd18+7], %rs120;
	add.s32 	%r20, %r20, 8;
$L__BB0_7:
	setp.eq.s32 	%p30, %r7, 0;
	@%p30 bra 	$L__BB0_13;
	and.b32  	%r10, %r16, 3;
	setp.lt.u32 	%p31, %r7, 4;
	@%p31 bra 	$L__BB0_10;
	cvt.u64.u32 	%rd20, %r20;
	add.s64 	%rd21, %rd2, %rd20;
	ld.global.u8 	%rs121, [%rd21];
	add.s64 	%rd22, %rd1, %rd20;
	ld.global.u8 	%rs122, [%rd22];
	and.b16  	%rs123, %rs122, %rs121;
	and.b16  	%rs124, %rs123, 255;
	setp.ne.s16 	%p32, %rs124, 0;
	selp.u16 	%rs125, 1, 0, %p32;
	st.global.u8 	[%rd21], %rs125;
	ld.global.u8 	%rs126, [%rd21+1];
	ld.global.u8 	%rs127, [%rd22+1];
	and.b16  	%rs128, %rs127, %rs126;
	and.b16  	%rs129, %rs128, 255;
	setp.ne.s16 	%p33, %rs129, 0;
	selp.u16 	%rs130, 1, 0, %p33;
	st.global.u8 	[%rd21+1], %rs130;
	ld.global.u8 	%rs131, [%rd21+2];
	ld.global.u8 	%rs132, [%rd22+2];
	and.b16  	%rs133, %rs132, %rs131;
	and.b16  	%rs134, %rs133, 255;
	setp.ne.s16 	%p34, %rs134, 0;
	selp.u16 	%rs135, 1, 0, %p34;
	st.global.u8 	[%rd21+2], %rs135;
	ld.global.u8 	%rs136, [%rd21+3];
	ld.global.u8 	%rs137, [%rd22+3];
	and.b16  	%rs138, %rs137, %rs136;
	and.b16  	%rs139, %rs138, 255;
	setp.ne.s16 	%p35, %rs139, 0;
	selp.u16 	%rs140, 1, 0, %p35;
	st.global.u8 	[%rd21+3], %rs140;
	add.s32 	%r20, %r20, 4;
$L__BB0_10:
	setp.eq.s32 	%p36, %r10, 0;
	@%p36 bra 	$L__BB0_13;
	cvt.u64.u32 	%rd23, %r20;
	add.s64 	%rd27, %rd1, %rd23;
	add.s64 	%rd26, %rd2, %rd23;
	neg.s32 	%r22, %r10;
$L__BB0_12:
	.pragma "nounroll";
	ld.global.u8 	%rs141, [%rd26];
	ld.global.u8 	%rs142, [%rd27];
	and.b16  	%rs143, %rs142, %rs141;
	and.b16  	%rs144, %rs143, 255;
	setp.ne.s16 	%p37, %rs144, 0;
	selp.u16 	%rs145, 1, 0, %p37;
	st.global.u8 	[%rd26], %rs145;
	add.s64 	%rd27, %rd27, 1;
	add.s64 	%rd26, %rd26, 1;
	add.s32 	%r22, %r22, 1;
	setp.ne.s32 	%p38, %r22, 0;
	@%p38 bra 	$L__BB0_12;
$L__BB0_13:
	ret;

}


// ===== COMPILED SASS (sm_100) =====

	.target	sm_100

	.elftype	@"ET_EXEC"


//--------------------- .note.nv.tkinfo           --------------------------
	.section	.note.nv.tkinfo,"",@"SHT_NOTE"
	.sectionflags	@"SHF_NOTE_NV_TKINFO"
	.tkinfo
        /*0018*/ 	.word	0x00000002
        /*0030*/ 	.string	""
        /*0030*/ 	.string	"ptxas"
        /*0030*/ 	.string	"Cuda compilation tools, release 13.0, V13.0.88"
        /*0030*/ 	.string	"Build cuda_13.0.r13.0/compiler.36424714_0"
        /*0030*/ 	.string	"-arch sm_100 -m 64 "



//--------------------- .note.nv.cuinfo           --------------------------
	.section	.note.nv.cuinfo,"",@"SHT_NOTE"
	.sectionflags	@"SHF_NOTE_NV_CUINFO"
        /*0018*/ 	.short	0x0002
        /*001a*/ 	.short	0x0064
        /*001c*/ 	.short	0x0082
	.zero		2


//--------------------- .nv.info                  --------------------------
	.section	.nv.info,"",@"SHT_CUDA_INFO"
	.align	4


	//----- nvinfo : EIATTR_REGCOUNT
	.align		4
        /*0000*/ 	.byte	0x04, 0x2f
        /*0002*/ 	.short	(.L_1 - .L_0)
	.align		4
.L_0:
        /*0004*/ 	.word	index@(_Z6setintiPbS_)
        /*0008*/ 	.word	0x00000010


	//----- nvinfo : EIATTR_FRAME_SIZE
	.align		4
.L_1:
        /*000c*/ 	.byte	0x04, 0x11
        /*000e*/ 	.short	(.L_3 - .L_2)
	.align		4
.L_2:
        /*0010*/ 	.word	index@(_Z6setintiPbS_)
        /*0014*/ 	.word	0x00000000


	//----- nvinfo : EIATTR_MIN_STACK_SIZE
	.align		4
.L_3:
        /*0018*/ 	.byte	0x04, 0x12
        /*001a*/ 	.short	(.L_5 - .L_4)
	.align		4
.L_4:
        /*001c*/ 	.word	index@(_Z6setintiPbS_)
        /*0020*/ 	.word	0x00000000
.L_5:


//--------------------- .nv.compat                --------------------------
	.section	.nv.compat,"",@"SHT_CUDA_COMPAT_INFO"
	.align	4
        /*0000*/ 	.byte	0x02, 0x09, 0x00, 0x00, 0x02, 0x02, 0x01, 0x00, 0x02, 0x05, 0x05, 0x00, 0x03, 0x07, 0x01, 0x01
        /*0010*/ 	.byte	0x02, 0x03, 0x00, 0x00, 0x02, 0x06, 0x01, 0x00, 0x04, 0x0b, 0x08, 0x00, 0x09, 0x00, 0x00, 0x00
        /*0020*/ 	.byte	0x00, 0x00, 0x00, 0x00


//--------------------- .nv.info._Z6setintiPbS_   --------------------------
	.section	.nv.info._Z6setintiPbS_,"",@"SHT_CUDA_INFO"
	.sectionflags	@""
	.align	4


	//----- nvinfo : EIATTR_CUDA_API_VERSION
	.align		4
        /*0000*/ 	.byte	0x04, 0x37
        /*0002*/ 	.short	(.L_7 - .L_6)
.L_6:
        /*0004*/ 	.word	0x00000082


	//----- nvinfo : EIATTR_KPARAM_INFO
	.align		4
.L_7:
        /*0008*/ 	.byte	0x04, 0x17
        /*000a*/ 	.short	(.L_9 - .L_8)
.L_8:
        /*000c*/ 	.word	0x00000000
        /*0010*/ 	.short	0x0002
        /*0012*/ 	.short	0x0010
        /*0014*/ 	.byte	0x00, 0xf5, 0x21, 0x00


	//----- nvinfo : EIATTR_KPARAM_INFO
	.align		4
.L_9:
        /*0018*/ 	.byte	0x04, 0x17
        /*001a*/ 	.short	(.L_11 - .L_10)
.L_10:
        /*001c*/ 	.word	0x00000000
        /*0020*/ 	.short	0x0001
        /*0022*/ 	.short	0x0008
        /*0024*/ 	.byte	0x00, 0xf5, 0x21, 0x00


	//----- nvinfo : EIATTR_KPARAM_INFO
	.align		4
.L_11:
        /*0028*/ 	.byte	0x04, 0x17
        /*002a*/ 	.short	(.L_13 - .L_12)
.L_12:
        /*002c*/ 	.word	0x00000000
        /*0030*/ 	.short	0x0000
        /*0032*/ 	.short	0x0000
        /*0034*/ 	.byte	0x00, 0xf0, 0x11, 0x00


	//----- nvinfo : EIATTR_SPARSE_MMA_MASK
	.align		4
.L_13:
        /*0038*/ 	.byte	0x03, 0x50
        /*003a*/ 	.short	0x0000


	//----- nvinfo : EIATTR_MAXREG_COUNT
	.align		4
        /*003c*/ 	.byte	0x03, 0x1b
        /*003e*/ 	.short	0x00ff


	//----- nvinfo : EIATTR_MERCURY_ISA_VERSION
	.align		4
        /*0040*/ 	.byte	0x03, 0x5f
        /*0042*/ 	.short	0x0101


	//----- nvinfo : EIATTR_VRC_CTA_INIT_COUNT
	.align		4
        /*0044*/ 	.byte	0x02, 0x4a
	.zero		1
	.zero		1


	//----- nvinfo : EIATTR_EXIT_INSTR_OFFSETS
	.align		4
        /*0048*/ 	.byte	0x04, 0x1c
        /*004a*/ 	.short	(.L_15 - .L_14)


	//   ....[0]....
.L_14:
        /*004c*/ 	.word	0x00000030


	//   ....[1]....
        /*0050*/ 	.word	0x000006f0


	//   ....[2]....
        /*0054*/ 	.word	0x00000a30


	//   ....[3]....
        /*0058*/ 	.word	0x00000c30


	//   ....[4]....
        /*005c*/ 	.word	0x00000da0


	//----- nvinfo : EIATTR_CBANK_PARAM_SIZE
	.align		4
.L_15:
        /*0060*/ 	.byte	0x03, 0x19
        /*0062*/ 	.short	0x0018


	//----- nvinfo : EIATTR_PARAM_CBANK
	.align		4
        /*0064*/ 	.byte	0x04, 0x0a
        /*0066*/ 	.short	(.L_17 - .L_16)
	.align		4
.L_16:
        /*0068*/ 	.word	index@(.nv.constant0._Z6setintiPbS_)
        /*006c*/ 	.short	0x0380
        /*006e*/ 	.short	0x0018


	//----- nvinfo : EIATTR_SW_WAR
	.align		4
.L_17:
        /*0070*/ 	.byte	0x04, 0x36
        /*0072*/ 	.short	(.L_19 - .L_18)
.L_18:
        /*0074*/ 	.word	0x00000008
.L_19:


//--------------------- .nv.callgraph             --------------------------
	.section	.nv.callgraph,"",@"SHT_CUDA_CALLGRAPH"
	.align	4
	.sectionentsize	8
	.align		4
        /*0000*/ 	.word	0x00000000
	.align		4
        /*0004*/ 	.word	0xffffffff
	.align		4
        /*0008*/ 	.word	0x00000000
	.align		4
        /*000c*/ 	.word	0xfffffffe
	.align		4
        /*0010*/ 	.word	0x00000000
	.align		4
        /*0014*/ 	.word	0xfffffffd
	.align		4
        /*0018*/ 	.word	0x00000000
	.align		4
        /*001c*/ 	.word	0xfffffffc


//--------------------- .text._Z6setintiPbS_      --------------------------
	.section	.text._Z6setintiPbS_,"ax",@progbits
	.align	128
        .global         _Z6setintiPbS_
        .type           _Z6setintiPbS_,@function
        .size           _Z6setintiPbS_,(.L_x_6 - _Z6setintiPbS_)
        .other          _Z6setintiPbS_,@"STO_CUDA_ENTRY STV_DEFAULT"
_Z6setintiPbS_:
.text._Z6setintiPbS_:
[----:B------:R-:W-:Y:S08]  /*0000*/  LDC R1, c[0x0][0x37c] ;  /* 0x0000df00ff017b82 */ /* 0x000ff00000000800 */
[----:B------:R-:W0:Y:S02]  /*0010*/  LDC R6, c[0x0][0x380] ;  /* 0x0000e000ff067b82 */ /* 0x000e240000000800 */
[----:B0-----:R-:W-:-:S13]  /*0020*/  ISETP.GE.AND P0, PT, R6, 0x1, PT ;  /* 0x000000010600780c */ /* 0x001fda0003f06270 */
[----:B------:R-:W-:Y:S05]  /*0030*/  @!P0 EXIT ;  /* 0x000000000000894d */ /* 0x000fea0003800000 */
[C---:B------:R-:W-:Y:S01]  /*0040*/  ISETP.GE.U32.AND P1, PT, R6.reuse, 0x10, PT ;  /* 0x000000100600780c */ /* 0x040fe20003f26070 */
[----:B------:R-:W0:Y:S01]  /*0050*/  LDCU.64 UR8, c[0x0][0x358] ;  /* 0x00006b00ff0877ac */ /* 0x000e220008000a00 */
[----:B------:R-:W-:Y:S01]  /*0060*/  LOP3.LUT R10, R6, 0xf, RZ, 0xc0, !PT ;  /* 0x0000000f060a7812 */ /* 0x000fe200078ec0ff */
[----:B------:R-:W-:-:S03]  /*0070*/  IMAD.MOV.U32 R0, RZ, RZ, RZ ;  /* 0x000000ffff007224 */ /* 0x000fc600078e00ff */
[----:B------:R-:W-:-:S07]  /*0080*/  ISETP.NE.AND P0, PT, R10, RZ, PT ;  /* 0x000000ff0a00720c */ /* 0x000fce0003f05270 */
[----:B------:R-:W-:Y:S06]  /*0090*/  @!P1 BRA `(.L_x_0) ;  /* 0x0000000400949947 */ /* 0x000fec0003800000 */
[----:B------:R-:W1:Y:S01]  /*00a0*/  LDCU.64 UR6, c[0x0][0x388] ;  /* 0x00007100ff0677ac */ /* 0x000e620008000a00 */
[----:B------:R-:W-:Y:S01]  /*00b0*/  LOP3.LUT R0, R6, 0x7ffffff0, RZ, 0xc0, !PT ;  /* 0x7ffffff006007812 */ /* 0x000fe200078ec0ff */
[----:B------:R-:W2:Y:S04]  /*00c0*/  LDCU.64 UR4, c[0x0][0x390] ;  /* 0x00007200ff0477ac */ /* 0x000ea80008000a00 */
[----:B------:R-:W-:Y:S01]  /*00d0*/  IMAD.MOV R7, RZ, RZ, -R0 ;  /* 0x000000ffff077224 */ /* 0x000fe200078e0a00 */
[----:B-1----:R-:W-:Y:S02]  /*00e0*/  UIADD3 UR6, UP0, UPT, UR6, 0x7, URZ ;  /* 0x0000000706067890 */ /* 0x002fe4000ff1e0ff */
[----:B--2---:R-:W-:Y:S02]  /*00f0*/  UIADD3 UR4, UP1, UPT, UR4, 0x7, URZ ;  /* 0x0000000704047890 */ /* 0x004fe4000ff3e0ff */
[----:B------:R-:W-:-:S02]  /*0100*/  UIADD3.X UR7, UPT, UPT, URZ, UR7, URZ, UP0, !UPT ;  /* 0x00000007ff077290 */ /* 0x000fc400087fe4ff */
[----:B------:R-:W-:Y:S01]  /*0110*/  IMAD.U32 R8, RZ, RZ, UR6 ;  /* 0x00000006ff087e24 */ /* 0x000fe2000f8e00ff */
[----:B------:R-:W-:Y:S01]  /*0120*/  UIADD3.X UR5, UPT, UPT, URZ, UR5, URZ, UP1, !UPT ;  /* 0x00000005ff057290 */ /* 0x000fe20008ffe4ff */
[----:B------:R-:W-:Y:S02]  /*0130*/  IMAD.U32 R4, RZ, RZ, UR4 ;  /* 0x00000004ff047e24 */ /* 0x000fe4000f8e00ff */
[----:B------:R-:W-:-:S03]  /*0140*/  IMAD.U32 R11, RZ, RZ, UR7 ;  /* 0x00000007ff0b7e24 */ /* 0x000fc6000f8e00ff */
[----:B------:R-:W-:-:S07]  /*0150*/  IMAD.U32 R5, RZ, RZ, UR5 ;  /* 0x00000005ff057e24 */ /* 0x000fce000f8e00ff */
.L_x_1:
[----:B---3--:R-:W-:Y:S01]  /*0160*/  IMAD.MOV.U32 R2, RZ, RZ, R8 ;  /* 0x000000ffff027224 */ /* 0x008fe200078e0008 */
[----:B0-----:R-:W2:Y:S01]  /*0170*/  LDG.E.U8 R9, desc[UR8][R4.64+-0x7] ;  /* 0xfffff90804097981 */ /* 0x001ea2000c1e1100 */
[----:B------:R-:W-:-:S05]  /*0180*/  IMAD.MOV.U32 R3, RZ, RZ, R11 ;  /* 0x000000ffff037224 */ /* 0x000fca00078e000b */
[----:B------:R-:W2:Y:S02]  /*0190*/  LDG.E.U8 R8, desc[UR8][R2.64+-0x7] ;  /* 0xfffff90802087981 */ /* 0x000ea4000c1e1100 */
[----:B--2---:R-:W-:Y:S02]  /*01a0*/  LOP3.LUT P1, RZ, R9, 0xff, R8, 0x80, !PT ;  /* 0x000000ff09ff7812 */ /* 0x004fe40007828008 */
[----:B------:R-:W2:Y:S02]  /*01b0*/  LDG.E.U8 R8, desc[UR8][R2.64+-0x6] ;  /* 0xfffffa0802087981 */ /* 0x000ea4000c1e1100 */
[----:B------:R-:W-:-:S05]  /*01c0*/  SEL R9, RZ, 0x1, !P1 ;  /* 0x00000001ff097807 */ /* 0x000fca0004800000 */
[----:B------:R0:W-:Y:S04]  /*01d0*/  STG.E.U8 desc[UR8][R2.64+-0x7], R9 ;  /* 0xfffff90902007986 */ /* 0x0001e8000c101108 */
        /* <DEDUP_REMOVED lines=10> */
[----:B0-----:R-:W2:Y:S02]  /*0280*/  LDG.E.U8 R9, desc[UR8][R4.64+-0x4] ;  /* 0xfffffc0804097981 */ /* 0x001ea4000c1e1100 */
[----:B--2---:R-:W-:Y:S02]  /*0290*/  LOP3.LUT P1, RZ, R9, 0xff, R8, 0x80, !PT ;  /* 0x000000ff09ff7812 */ /* 0x004fe40007828008 */
[----:B------:R-:W2:Y:S02]  /*02a0*/  LDG.E.U8 R8, desc[UR8][R2.64+-0x3] ;  /* 0xfffffd0802087981 */ /* 0x000ea4000c1e1100 */
[----:B------:R-:W-:-:S05]  /*02b0*/  SEL R9, RZ, 0x1, !P1 ;  /* 0x00000001ff097807 */ /* 0x000fca0004800000 */
[----:B------:R0:W-:Y:S04]  /*02c0*/  STG.E.U8 desc[UR8][R2.64+-0x4], R9 ;  /* 0xfffffc0902007986 */ /* 0x0001e8000c101108 */
[----:B-1----:R-:W2:Y:S02]  /*02d0*/  LDG.E.U8 R11, desc[UR8][R4.64+-0x3] ;  /* 0xfffffd08040b7981 */ /* 0x002ea4000c1e1100 */
[----:B--2---:R-:W-:Y:S02]  /*02e0*/  LOP3.LUT P1, RZ, R11, 0xff, R8, 0x80, !PT ;  /* 0x000000ff0bff7812 */ /* 0x004fe40007828008 */
[----:B------:R-:W2:Y:S02]  /*02f0*/  LDG.E.U8 R8, desc[UR8][R2.64+-0x2] ;  /* 0xfffffe0802087981 */ /* 0x000ea4000c1e1100 */
[----:B------:R-:W-:-:S05]  /*0300*/  SEL R11, RZ, 0x1, !P1 ;  /* 0x00000001ff0b7807 */ /* 0x000fca0004800000 */
[----:B------:R1:W-:Y:S04]  /*0310*/  STG.E.U8 desc[UR8][R2.64+-0x3], R11 ;  /* 0xfffffd0b02007986 */ /* 0x0003e8000c101108 */
[----:B---3--:R-:W2:Y:S02]  /*0320*/  LDG.E.U8 R13, desc[UR8][R4.64+-0x2] ;  /* 0xfffffe08040d7981 */ /* 0x008ea4000c1e1100 */
[----:B--2---:R-:W-:-:S04]  /*0330*/  LOP3.LUT P1, RZ, R13, 0xff, R8, 0x80, !PT ;  /* 0x000000ff0dff7812 */ /* 0x004fc80007828008 */
[----:B------:R-:W-:-:S05]  /*0340*/  SEL R13, RZ, 0x1, !P1 ;  /* 0x00000001ff0d7807 */ /* 0x000fca0004800000 */
[----:B------:R2:W-:Y:S04]  /*0350*/  STG.E.U8 desc[UR8][R2.64+-0x2], R13 ;  /* 0xfffffe0d02007986 */ /* 0x0005e8000c101108 */
[----:B------:R-:W3:Y:S04]  /*0360*/  LDG.E.U8 R8, desc[UR8][R2.64+-0x1] ;  /* 0xffffff0802087981 */ /* 0x000ee8000c1e1100 */
[----:B0-----:R-:W3:Y:S02]  /*0370*/  LDG.E.U8 R9, desc[UR8][R4.64+-0x1] ;  /* 0xffffff0804097981 */ /* 0x001ee4000c1e1100 */
[----:B---3--:R-:W-:-:S04]  /*0380*/  LOP3.LUT P1, RZ, R9, 0xff, R8, 0x80, !PT ;  /* 0x000000ff09ff7812 */ /* 0x008fc80007828008 */
[----:B------:R-:W-:-:S05]  /*0390*/  SEL R9, RZ, 0x1, !P1 ;  /* 0x00000001ff097807 */ /* 0x000fca0004800000 */
[----:B------:R0:W-:Y:S04]  /*03a0*/  STG.E.U8 desc[UR8][R2.64+-0x1], R9 ;  /* 0xffffff0902007986 */ /* 0x0001e8000c101108 */
[----:B------:R-:W3:Y:S04]  /*03b0*/  LDG.E.U8 R8, desc[UR8][R2.64] ;  /* 0x0000000802087981 */ /* 0x000ee8000c1e1100 */
[----:B-1----:R-:W3:Y:S02]  /*03c0*/  LDG.E.U8 R11, desc[UR8][R4.64] ;  /* 0x00000008040b7981 */ /* 0x002ee4000c1e1100 */
[----:B---3--:R-:W-:-:S02]  /*03d0*/  LOP3.LUT P1, RZ, R11, 0xff, R8, 0x80, !PT ;  /* 0x000000ff0bff7812 */ /* 0x008fc40007828008 */
[----:B------:R-:W3:Y:S02]  /*03e0*/  LDG.E.U8 R8, desc[UR8][R2.64+0x1] ;  /* 0x0000010802087981 */ /* 0x000ee4000c1e1100 */
[----:B------:R-:W-:-:S05]  /*03f0*/  SEL R11, RZ, 0x1, !P1 ;  /* 0x00000001ff0b7807 */ /* 0x000fca0004800000 */
[----:B------:R1:W-:Y:S04]  /*0400*/  STG.E.U8 desc[UR8][R2.64], R11 ;  /* 0x0000000b02007986 */ /* 0x0003e8000c101108 */
[----:B--2---:R-:W3:Y:S02]  /*0410*/  LDG.E.U8 R13, desc[UR8][R4.64+0x1] ;  /* 0x00000108040d7981 */ /* 0x004ee4000c1e1100 */
[----:B---3--:R-:W-:Y:S02]  /*0420*/  LOP3.LUT P1, RZ, R13, 0xff, R8, 0x80, !PT ;  /* 0x000000ff0dff7812 */ /* 0x008fe40007828008 */
        /* <DEDUP_REMOVED lines=33> */
[----:B0-----:R0:W2:Y:S01]  /*0640*/  LDG.E.U8 R9, desc[UR8][R4.64+0x8] ;  /* 0x0000080804097981 */ /* 0x0010a2000c1e1100 */
[----:B------:R-:W-:Y:S01]  /*0650*/  VIADD R7, R7, 0x10 ;  /* 0x0000001007077836 */ /* 0x000fe20000000000 */
[----:B0-----:R-:W-:-:S05]  /*0660*/  IADD3 R4, P3, PT, R4, 0x10, RZ ;  /* 0x0000001004047810 */ /* 0x001fca0007f7e0ff */
[----:B------:R-:W-:Y:S01]  /*0670*/  IMAD.X R5, RZ, RZ, R5, P3 ;  /* 0x000000ffff057224 */ /* 0x000fe200018e0605 */
[----:B--2---:R-:W-:-:S04]  /*0680*/  LOP3.LUT P1, RZ, R9, 0xff, R8, 0x80, !PT ;  /* 0x000000ff09ff7812 */ /* 0x004fc80007828008 */
[----:B------:R-:W-:Y:S02]  /*0690*/  SEL R9, RZ, 0x1, !P1 ;  /* 0x00000001ff097807 */ /* 0x000fe40004800000 */
[----:B------:R-:W-:Y:S02]  /*06a0*/  ISETP.NE.AND P1, PT, R7, RZ, PT ;  /* 0x000000ff0700720c */ /* 0x000fe40003f25270 */
[----:B------:R-:W-:Y:S01]  /*06b0*/  IADD3 R8, P2, PT, R2, 0x10, RZ ;  /* 0x0000001002087810 */ /* 0x000fe20007f5e0ff */
[----:B------:R3:W-:Y:S04]  /*06c0*/  STG.E.U8 desc[UR8][R2.64+0x8], R9 ;  /* 0x0000080902007986 */ /* 0x0007e8000c101108 */
[----:B-1----:R-:W-:-:S06]  /*06d0*/  IMAD.X R11, RZ, RZ, R3, P2 ;  /* 0x000000ffff0b7224 */ /* 0x002fcc00010e0603 */
[----:B------:R-:W-:Y:S05]  /*06e0*/  @P1 BRA `(.L_x_1) ;  /* 0xfffffff8009c1947 */ /* 0x000fea000383ffff */
.L_x_0:
[----:B0-----:R-:W-:Y:S05]  /*06f0*/  @!P0 EXIT ;  /* 0x000000000000894d */ /* 0x001fea0003800000 */
[----:B------:R-:W-:Y:S02]  /*0700*/  ISETP.GE.U32.AND P1, PT, R10, 0x8, PT ;  /* 0x000000080a00780c */ /* 0x000fe40003f26070 */
[----:B------:R-:W-:-:S04]  /*0710*/  LOP3.LUT R12, R6, 0x7, RZ, 0xc0, !PT ;  /* 0x00000007060c7812 */ /* 0x000fc800078ec0ff */
[----:B------:R-:W-:-:S07]  /*0720*/  ISETP.NE.AND P0, PT, R12, RZ, PT ;  /* 0x000000ff0c00720c */ /* 0x000fce0003f05270 */
[----:B------:R-:W-:Y:S06]  /*0730*/  @!P1 BRA `(.L_x_2) ;  /* 0x0000000000bc9947 */ /* 0x000fec0003800000 */
[----:B------:R-:W3:Y:S01]  /*0740*/  LDCU.64 UR4, c[0x0][0x388] ;  /* 0x00007100ff0477ac */ /* 0x000ee20008000a00 */
[----:B------:R-:W0:Y:S01]  /*0750*/  LDCU.64 UR6, c[0x0][0x390] ;  /* 0x00007200ff0677ac */ /* 0x000e220008000a00 */
[C---:B---3--:R-:W-:Y:S02]  /*0760*/  IADD3 R2, P1, PT, R0.reuse, UR4, RZ ;  /* 0x0000000400027c10 */ /* 0x048fe4000ff3e0ff */
[----:B0-----:R-:W-:-:S03]  /*0770*/  IADD3 R4, P2, PT, R0, UR6, RZ ;  /* 0x0000000600047c10 */ /* 0x001fc6000ff5e0ff */
[----:B------:R-:W-:Y:S02]  /*0780*/  IMAD.X R3, RZ, RZ, UR5, P1 ;  /* 0x00000005ff037e24 */ /* 0x000fe400088e06ff */
[----:B------:R-:W-:-:S03]  /*0790*/  IMAD.X R5, RZ, RZ, UR7, P2 ;  /* 0x00000007ff057e24 */ /* 0x000fc600090e06ff */
[----:B------:R-:W2:Y:S04]  /*07a0*/  LDG.E.U8 R7, desc[UR8][R2.64] ;  /* 0x0000000802077981 */ /* 0x000ea8000c1e1100 */
        /* <DEDUP_REMOVED lines=35> */
[----:B-1----:R-:W2:Y:S01]  /*09e0*/  LDG.E.U8 R9, desc[UR8][R4.64+0x7] ;  /* 0x0000070804097981 */ /* 0x002ea2000c1e1100 */
[----:B------:R-:W-:Y:S01]  /*09f0*/  VIADD R0, R0, 0x8 ;  /* 0x0000000800007836 */ /* 0x000fe20000000000 */
[----:B--2---:R-:W-:-:S04]  /*0a00*/  LOP3.LUT P1, RZ, R9, 0xff, R8, 0x80, !PT ;  /* 0x000000ff09ff7812 */ /* 0x004fc80007828008 */
[----:B------:R-:W-:-:S05]  /*0a10*/  SEL R9, RZ, 0x1, !P1 ;  /* 0x00000001ff097807 */ /* 0x000fca0004800000 */
[----:B------:R4:W-:Y:S04]  /*0a20*/  STG.E.U8 desc[UR8][R2.64+0x7], R9 ;  /* 0x0000070902007986 */ /* 0x0009e8000c101108 */
.L_x_2:
[----:B------:R-:W-:Y:S05]  /*0a30*/  @!P0 EXIT ;  /* 0x000000000000894d */ /* 0x000fea0003800000 */
[----:B------:R-:W-:Y:S02]  /*0a40*/  ISETP.GE.U32.AND P1, PT, R12, 0x4, PT ;  /* 0x000000040c00780c */ /* 0x000fe40003f26070 */
[----:B------:R-:W-:-:S04]  /*0a50*/  LOP3.LUT R6, R6, 0x3, RZ, 0xc0, !PT ;  /* 0x0000000306067812 */ /* 0x000fc800078ec0ff */
[----:B------:R-:W-:-:S07]  /*0a60*/  ISETP.NE.AND P0, PT, R6, RZ, PT ;  /* 0x000000ff0600720c */ /* 0x000fce0003f05270 */
[----:B------:R-:W-:Y:S06]  /*0a70*/  @!P1 BRA `(.L_x_3) ;  /* 0x00000000006c9947 */ /* 0x000fec0003800000 */
[----:B------:R-:W3:Y:S01]  /*0a80*/  LDCU.64 UR4, c[0x0][0x388] ;  /* 0x00007100ff0477ac */ /* 0x000ee20008000a00 */
[----:B------:R-:W0:Y:S01]  /*0a90*/  LDCU.64 UR6, c[0x0][0x390] ;  /* 0x00007200ff0677ac */ /* 0x000e220008000a00 */
[C---:B---34-:R-:W-:Y:S02]  /*0aa0*/  IADD3 R2, P1, PT, R0.reuse, UR4, RZ ;  /* 0x0000000400027c10 */ /* 0x058fe4000ff3e0ff */
        /* <DEDUP_REMOVED lines=19> */
[----:B0-----:R-:W2:Y:S01]  /*0be0*/  LDG.E.U8 R7, desc[UR8][R4.64+0x3] ;  /* 0x0000030804077981 */ /* 0x001ea2000c1e1100 */
[----:B------:R-:W-:Y:S01]  /*0bf0*/  VIADD R0, R0, 0x4 ;  /* 0x0000000400007836 */ /* 0x000fe20000000000 */
[----:B--2---:R-:W-:-:S04]  /*0c00*/  LOP3.LUT P1, RZ, R7, 0xff, R8, 0x80, !PT ;  /* 0x000000ff07ff7812 */ /* 0x004fc80007828008 */
[----:B------:R-:W-:-:S05]  /*0c10*/  SEL R7, RZ, 0x1, !P1 ;  /* 0x00000001ff077807 */ /* 0x000fca0004800000 */
[----:B------:R1:W-:Y:S04]  /*0c20*/  STG.E.U8 desc[UR8][R2.64+0x3], R7 ;  /* 0x0000030702007986 */ /* 0x0003e8000c101108 */
.L_x_3:
[----:B------:R-:W-:Y:S05]  /*0c30*/  @!P0 EXIT ;  /* 0x000000000000894d */ /* 0x000fea0003800000 */
[----:B------:R-:W0:Y:S01]  /*0c40*/  LDCU.64 UR4, c[0x0][0x390] ;  /* 0x00007200ff0477ac */ /* 0x000e220008000a00 */
[----:B------:R-:W-:Y:S01]  /*0c50*/  IMAD.MOV R6, RZ, RZ, -R6 ;  /* 0x000000ffff067224 */ /* 0x000fe200078e0a06 */
[----:B------:R-:W2:Y:S01]  /*0c60*/  LDCU.64 UR6, c[0x0][0x388] ;  /* 0x00007100ff0677ac */ /* 0x000ea20008000a00 */
[C---:B0-----:R-:W-:Y:S02]  /*0c70*/  IADD3 R4, P0, PT, R0.reuse, UR4, RZ ;  /* 0x0000000400047c10 */ /* 0x041fe4000ff1e0ff */
[----:B--2---:R-:W-:-:S03]  /*0c80*/  IADD3 R0, P1, PT, R0, UR6, RZ ;  /* 0x0000000600007c10 */ /* 0x004fc6000ff3e0ff */
[----:B-1--4-:R-:W-:Y:S02]  /*0c90*/  IMAD.X R11, RZ, RZ, UR5, P0 ;  /* 0x00000005ff0b7e24 */ /* 0x012fe400080e06ff */
[----:B---3--:R-:W-:-:S08]  /*0ca0*/  IMAD.X R9, RZ, RZ, UR7, P1 ;  /* 0x00000007ff097e24 */ /* 0x008fd000088e06ff */
.L_x_4:
[----:B------:R-:W-:Y:S02]  /*0cb0*/  IMAD.MOV.U32 R5, RZ, RZ, R11 ;  /* 0x000000ffff057224 */ /* 0x000fe400078e000b */
[----:B0-----:R-:W-:Y:S02]  /*0cc0*/  IMAD.MOV.U32 R2, RZ, RZ, R0 ;  /* 0x000000ffff027224 */ /* 0x001fe400078e0000 */
[----:B------:R-:W-:Y:S02]  /*0cd0*/  IMAD.MOV.U32 R3, RZ, RZ, R9 ;  /* 0x000000ffff037224 */ /* 0x000fe400078e0009 */
[----:B------:R0:W2:Y:S04]  /*0ce0*/  LDG.E.U8 R5, desc[UR8][R4.64] ;  /* 0x0000000804057981 */ /* 0x0000a8000c1e1100 */
[----:B------:R-:W2:Y:S01]  /*0cf0*/  LDG.E.U8 R0, desc[UR8][R2.64] ;  /* 0x0000000802007981 */ /* 0x000ea2000c1e1100 */
[----:B------:R-:W-:Y:S01]  /*0d00*/  VIADD R6, R6, 0x1 ;  /* 0x0000000106067836 */ /* 0x000fe20000000000 */
[----:B0-----:R-:W-:-:S05]  /*0d10*/  IADD3 R4, P1, PT, R4, 0x1, RZ ;  /* 0x0000000104047810 */ /* 0x001fca0007f3e0ff */
[----:B------:R-:W-:Y:S01]  /*0d20*/  IMAD.X R11, RZ, RZ, R11, P1 ;  /* 0x000000ffff0b7224 */ /* 0x000fe200008e060b */
[----:B--2---:R-:W-:Y:S02]  /*0d30*/  LOP3.LUT P0, RZ, R5, 0xff, R0, 0x80, !PT ;  /* 0x000000ff05ff7812 */ /* 0x004fe40007808000 */
[----:B------:R-:W-:Y:S02]  /*0d40*/  IADD3 R0, P2, PT, R2, 0x1, RZ ;  /* 0x0000000102007810 */ /* 0x000fe40007f5e0ff */
[----:B------:R-:W-:Y:S02]  /*0d50*/  SEL R7, RZ, 0x1, !P0 ;  /* 0x00000001ff077807 */ /* 0x000fe40004000000 */
[----:B------:R-:W-:Y:S01]  /*0d60*/  ISETP.NE.AND P0, PT, R6, RZ, PT ;  /* 0x000000ff0600720c */ /* 0x000fe20003f05270 */
[----:B------:R-:W-:Y:S02]  /*0d70*/  IMAD.X R9, RZ, RZ, R3, P2 ;  /* 0x000000ffff097224 */ /* 0x000fe400010e0603 */
[----:B------:R0:W-:Y:S10]  /*0d80*/  STG.E.U8 desc[UR8][R2.64], R7 ;  /* 0x0000000702007986 */ /* 0x0001f4000c101108 */
[----:B------:R-:W-:Y:S05]  /*0d90*/  @P0 BRA `(.L_x_4) ;  /* 0xfffffffc00c40947 */ /* 0x000fea000383ffff */
[----:B------:R-:W-:Y:S05]  /*0da0*/  EXIT ;  /* 0x000000000000794d */ /* 0x000fea0003800000 */
.L_x_5:
[----:B------:R-:W-:-:S00]  /*0db0*/  BRA `(.L_x_5) ;  /* 0xfffffffc00fc7947 */ /* 0x000fc0000383ffff */
[----:B------:R-:W-:-:S00]  /*0dc0*/  NOP ;  /* 0x0000000000007918 */ /* 0x000fc00000000000 */
        /* <DEDUP_REMOVED lines=11> */
.L_x_6:


//--------------------- .nv.shared.reserved.0     --------------------------
	.section	.nv.shared.reserved.0,"aw",@nobits
	.weak		__nv_reservedSMEM_offset_0_alias
	.size		__nv_reservedSMEM_offset_0_alias, 0, 64
	.other		__nv_reservedSMEM_offset_0_alias,@"STO_CUDA_RESERVED_SHARED STV_DEFAULT"
__nv_reservedSMEM_offset_0_alias:
	.zero		0
	.zero		64


//--------------------- .nv.constant0._Z6setintiPbS_ --------------------------
	.section	.nv.constant0._Z6setintiPbS_,"a",@progbits
	.sectionflags	@""
	.align	4
.nv.constant0._Z6setintiPbS_:
	.zero		920


//--------------------- SYMBOLS --------------------------

	.type		.nv.reservedSmem.offset0,@object
	.size		.nv.reservedSmem.offset0,0x4
